	.headerflags	@"EF_CUDA_TEXMODE_UNIFIED EF_CUDA_64BIT_ADDRESS EF_CUDA_SM89 EF_CUDA_VIRTUAL_SM(EF_CUDA_SM89)"
	.elftype	@"ET_EXEC"


//--------------------- .nv.info                  --------------------------
	.section	.nv.info,"",@"SHT_CUDA_INFO"
	.align	4


	//----- nvinfo : EIATTR_REGCOUNT
	.align		4
        /*0000*/ 	.byte	0x04, 0x2f
        /*0002*/ 	.short	(.L_2 - .L_1)
	.align		4
.L_1:
        /*0004*/ 	.word	index@(triton__0d1d2d3d4d5de6de)
        /*0008*/ 	.word	0x00000028


	//----- nvinfo : EIATTR_MAX_STACK_SIZE
	.align		4
.L_2:
        /*000c*/ 	.byte	0x04, 0x23
        /*000e*/ 	.short	(.L_4 - .L_3)
	.align		4
.L_3:
        /*0010*/ 	.word	index@(triton__0d1d2d3d4d5de6de)
        /*0014*/ 	.word	0x00000000


	//----- nvinfo : EIATTR_MIN_STACK_SIZE
	.align		4
.L_4:
        /*0018*/ 	.byte	0x04, 0x12
        /*001a*/ 	.short	(.L_6 - .L_5)
	.align		4
.L_5:
        /*001c*/ 	.word	index@(triton__0d1d2d3d4d5de6de)
        /*0020*/ 	.word	0x00000000


	//----- nvinfo : EIATTR_FRAME_SIZE
	.align		4
.L_6:
        /*0024*/ 	.byte	0x04, 0x11
        /*0026*/ 	.short	(.L_8 - .L_7)
	.align		4
.L_7:
        /*0028*/ 	.word	index@(triton__0d1d2d3d4d5de6de)
        /*002c*/ 	.word	0x00000000
.L_8:


//--------------------- .nv.info.triton__0d1d2d3d4d5de6de --------------------------
	.section	.nv.info.triton__0d1d2d3d4d5de6de,"",@"SHT_CUDA_INFO"
	.align	4


	//----- nvinfo : EIATTR_CUDA_API_VERSION
	.align		4
        /*0000*/ 	.byte	0x04, 0x37
        /*0002*/ 	.short	(.L_10 - .L_9)
.L_9:
        /*0004*/ 	.word	0x0000007b


	//----- nvinfo : EIATTR_PARAM_CBANK
	.align		4
.L_10:
        /*0008*/ 	.byte	0x04, 0x0a
        /*000a*/ 	.short	(.L_12 - .L_11)
	.align		4
.L_11:
        /*000c*/ 	.word	index@(.nv.constant0.triton__0d1d2d3d4d5de6de)
        /*0010*/ 	.short	0x0160
        /*0012*/ 	.short	0x0030


	//----- nvinfo : EIATTR_CBANK_PARAM_SIZE
	.align		4
.L_12:
        /*0014*/ 	.byte	0x03, 0x19
        /*0016*/ 	.short	0x0030


	//----- nvinfo : EIATTR_KPARAM_INFO
	.align		4
        /*0018*/ 	.byte	0x04, 0x17
        /*001a*/ 	.short	(.L_14 - .L_13)
.L_13:
        /*001c*/ 	.word	0x00000000
        /*0020*/ 	.short	0x0006
        /*0022*/ 	.short	0x002c
        /*0024*/ 	.byte	0x00, 0xf0, 0x11, 0x00


	//----- nvinfo : EIATTR_KPARAM_INFO
	.align		4
.L_14:
        /*0028*/ 	.byte	0x04, 0x17
        /*002a*/ 	.short	(.L_16 - .L_15)
.L_15:
        /*002c*/ 	.word	0x00000000
        /*0030*/ 	.short	0x0005
        /*0032*/ 	.short	0x0028
        /*0034*/ 	.byte	0x00, 0xf0, 0x11, 0x00


	//----- nvinfo : EIATTR_KPARAM_INFO
	.align		4
.L_16:
        /*0038*/ 	.byte	0x04, 0x17
        /*003a*/ 	.short	(.L_18 - .L_17)
.L_17:
        /*003c*/ 	.word	0x00000000
        /*0040*/ 	.short	0x0004
        /*0042*/ 	.short	0x0020
        /*0044*/ 	.byte	0x00, 0xf0, 0x21, 0x00


	//----- nvinfo : EIATTR_KPARAM_INFO
	.align		4
.L_18:
        /*0048*/ 	.byte	0x04, 0x17
        /*004a*/ 	.short	(.L_20 - .L_19)
.L_19:
        /*004c*/ 	.word	0x00000000
        /*0050*/ 	.short	0x0003
        /*0052*/ 	.short	0x0018
        /*0054*/ 	.byte	0x00, 0xf0, 0x21, 0x00


	//----- nvinfo : EIATTR_KPARAM_INFO
	.align		4
.L_20:
        /*0058*/ 	.byte	0x04, 0x17
        /*005a*/ 	.short	(.L_22 - .L_21)
.L_21:
        /*005c*/ 	.word	0x00000000
        /*0060*/ 	.short	0x0002
        /*0062*/ 	.short	0x0010
        /*0064*/ 	.byte	0x00, 0xf0, 0x21, 0x00


	//----- nvinfo : EIATTR_KPARAM_INFO
	.align		4
.L_22:
        /*0068*/ 	.byte	0x04, 0x17
        /*006a*/ 	.short	(.L_24 - .L_23)
.L_23:
        /*006c*/ 	.word	0x00000000
        /*0070*/ 	.short	0x0001
        /*0072*/ 	.short	0x0008
        /*0074*/ 	.byte	0x00, 0xf0, 0x21, 0x00


	//----- nvinfo : EIATTR_KPARAM_INFO
	.align		4
.L_24:
        /*0078*/ 	.byte	0x04, 0x17
        /*007a*/ 	.short	(.L_26 - .L_25)
.L_25:
        /*007c*/ 	.word	0x00000000
        /*0080*/ 	.short	0x0000
        /*0082*/ 	.short	0x0000
        /*0084*/ 	.byte	0x00, 0xf0, 0x21, 0x00


	//----- nvinfo : EIATTR_MAXREG_COUNT
	.align		4
.L_26:
        /*0088*/ 	.byte	0x03, 0x1b
        /*008a*/ 	.short	0x00ff


	//----- nvinfo : EIATTR_COOP_GROUP_MASK_REGIDS
	.align		4
        /*008c*/ 	.byte	0x04, 0x29
        /*008e*/ 	.short	(.L_28 - .L_27)


	//   ....[0]....
.L_27:
        /*0090*/ 	.word	0xffffffff


	//   ....[1]....
        /*0094*/ 	.word	0xffffffff


	//   ....[2]....
        /*0098*/ 	.word	0xffffffff


	//   ....[3]....
        /*009c*/ 	.word	0xffffffff


	//   ....[4]....
        /*00a0*/ 	.word	0xffffffff


	//   ....[5]....
        /*00a4*/ 	.word	0xffffffff


	//   ....[6]....
        /*00a8*/ 	.word	0xffffffff


	//   ....[7]....
        /*00ac*/ 	.word	0xffffffff


	//----- nvinfo : EIATTR_COOP_GROUP_INSTR_OFFSETS
	.align		4
.L_28:
        /*00b0*/ 	.byte	0x04, 0x28
        /*00b2*/ 	.short	(.L_30 - .L_29)


	//   ....[0]....
.L_29:
        /*00b4*/ 	.word	0x00000b90


	//   ....[1]....
        /*00b8*/ 	.word	0x00000bb0


	//   ....[2]....
        /*00bc*/ 	.word	0x00000bd0


	//   ....[3]....
        /*00c0*/ 	.word	0x00000bf0


	//   ....[4]....
        /*00c4*/ 	.word	0x00000c20


	//   ....[5]....
        /*00c8*/ 	.word	0x00000c90


	//   ....[6]....
        /*00cc*/ 	.word	0x00000cb0


	//   ....[7]....
        /*00d0*/ 	.word	0x00000ce0


	//----- nvinfo : EIATTR_EXIT_INSTR_OFFSETS
	.align		4
.L_30:
        /*00d4*/ 	.byte	0x04, 0x1c
        /*00d6*/ 	.short	(.L_32 - .L_31)


	//   ....[0]....
.L_31:
        /*00d8*/ 	.word	0x000016d0


	//----- nvinfo : EIATTR_MAX_THREADS
	.align		4
.L_32:
        /*00dc*/ 	.byte	0x04, 0x05
        /*00de*/ 	.short	(.L_34 - .L_33)
.L_33:
        /*00e0*/ 	.word	0x00000100
        /*00e4*/ 	.word	0x00000001
        /*00e8*/ 	.word	0x00000001
.L_34:


//--------------------- .nv.rel.action            --------------------------
	.section	.nv.rel.action,"",@"SHT_CUDA_RELOCINFO"
	.align	8
	.sectionentsize	8
        /*0000*/ 	.byte	0x73, 0x00, 0x00, 0x00, 0x00, 0x00, 0x00, 0x00, 0x00, 0x00, 0x00, 0x11, 0x25, 0x00, 0x05, 0x36


//--------------------- .nv.constant0.triton__0d1d2d3d4d5de6de --------------------------
	.section	.nv.constant0.triton__0d1d2d3d4d5de6de,"a",@progbits
	.align	4
.nv.constant0.triton__0d1d2d3d4d5de6de:
	.zero		400


//--------------------- .text.triton__0d1d2d3d4d5de6de --------------------------
	.section	.text.triton__0d1d2d3d4d5de6de,"ax",@progbits
	.sectionflags	@"SHF_BARRIERS=1"
	.sectioninfo	@"SHI_REGISTERS=40"
	.align	128
        .global         triton__0d1d2d3d4d5de6de
        .type           triton__0d1d2d3d4d5de6de,@function
        .size           triton__0d1d2d3d4d5de6de,(.L_x_2 - triton__0d1d2d3d4d5de6de)
        .other          triton__0d1d2d3d4d5de6de,@"STO_CUDA_ENTRY STV_DEFAULT"
triton__0d1d2d3d4d5de6de:
.text.triton__0d1d2d3d4d5de6de:
[----:B------:R-:W-:-:S02]  /*0000*/  MOV R1, c[0x0][0x28] ;  /* 0x00000a0000017a02 */ /* 0x000fc40000000f00 */
[----:B------:R-:W0:Y:S01]  /*0010*/  S2R R3, SR_TID.X ;  /* 0x0000000000037919 */ /* 0x000e220000002100 */
[----:B------:R-:W-:Y:S01]  /*0020*/  MOV R28, 0x2 ;  /* 0x00000002001c7802 */ /* 0x000fe20000000f00 */
[----:B------:R-:W-:Y:S01]  /*0030*/  CS2R R8, SRZ ;  /* 0x0000000000087805 */ /* 0x000fe2000001ff00 */
[----:B------:R-:W-:Y:S01]  /*0040*/  CS2R R10, SRZ ;  /* 0x00000000000a7805 */ /* 0x000fe2000001ff00 */
[----:B------:R-:W1:Y:S01]  /*0050*/  S2R R0, SR_CTAID.X ;  /* 0x0000000000007919 */ /* 0x000e620000002500 */
[----:B------:R-:W-:Y:S01]  /*0060*/  ULDC.64 UR4, c[0x0][0x118] ;  /* 0x0000460000047ab9 */ /* 0x000fe20000000a00 */
[----:B------:R-:W-:Y:S02]  /*0070*/  MOV R2, 0x4 ;  /* 0x0000000400027802 */ /* 0x000fe40000000f00 */
[----:B0-----:R-:W-:-:S04]  /*0080*/  LOP3.LUT R25, R3, 0xff, RZ, 0xc0, !PT ;  /* 0x000000ff03197812 */ /* 0x001fc800078ec0ff */
[----:B------:R-:W-:Y:S02]  /*0090*/  SHF.L.U32 R7, R25, 0x3, RZ ;  /* 0x0000000319077819 */ /* 0x000fe400000006ff */
[----:B-1----:R-:W-:-:S03]  /*00a0*/  ISETP.GE.AND P1, PT, R0, 0x400, PT ;  /* 0x000004000000780c */ /* 0x002fc60003f26270 */
[----:B------:R-:W-:Y:S02]  /*00b0*/  IMAD R5, R0, 0x900, R7 ;  /* 0x0000090000057824 */ /* 0x000fe400078e0207 */
[----:B------:R-:W-:-:S04]  /*00c0*/  IMAD.WIDE.U32 R30, R7, R2, c[0x0][0x170] ;  /* 0x00005c00071e7625 */ /* 0x000fc800078e0002 */
[C---:B------:R-:W-:Y:S01]  /*00d0*/  IMAD.WIDE R26, R5.reuse, R28, c[0x0][0x168] ;  /* 0x00005a00051a7625 */ /* 0x040fe200078e021c */
[----:B------:R-:W-:Y:S01]  /*00e0*/  CS2R R20, SRZ ;  /* 0x0000000000147805 */ /* 0x000fe2000001ff00 */
[----:B------:R-:W-:Y:S01]  /*00f0*/  CS2R R22, SRZ ;  /* 0x0000000000167805 */ /* 0x000fe2000001ff00 */
[----:B------:R-:W2:Y:S04]  /*0100*/  LDG.E.EL.128 R16, [R30.64] ;  /* 0x000000041e107981 */ /* 0x000ea8000c2e1d00 */
[----:B------:R-:W3:Y:S01]  /*0110*/  @!P1 LDG.E.EL.128 R8, [R26.64] ;  /* 0x000000041a089981 */ /* 0x000ee2000c2e1d00 */
[----:B------:R-:W-:-:S03]  /*0120*/  IMAD.WIDE R32, R5, R2, c[0x0][0x178] ;  /* 0x00005e0005207625 */ /* 0x000fc600078e0202 */
[----:B------:R-:W4:Y:S04]  /*0130*/  LDG.E.EL.128 R12, [R30.64+0x10] ;  /* 0x000010041e0c7981 */ /* 0x000f28000c2e1d00 */
[----:B------:R-:W5:Y:S01]  /*0140*/  @!P1 LDG.E.EL.128 R20, [R32.64] ;  /* 0x0000000420149981 */ /* 0x000f62000c2e1d00 */
[----:B------:R-:W-:-:S04]  /*0150*/  IADD3 R6, R7, 0x800, RZ ;  /* 0x0000080007067810 */ /* 0x000fc80007ffe0ff */
[----:B------:R-:W-:-:S04]  /*0160*/  ISETP.GE.U32.AND P2, PT, R6, 0x900, PT ;  /* 0x000009000600780c */ /* 0x000fc80003f46070 */
[----:B------:R-:W-:Y:S02]  /*0170*/  ISETP.LT.AND P0, PT, R0, 0x400, !P2 ;  /* 0x000004000000780c */ /* 0x000fe40005701270 */
[----:B---3--:R-:W-:-:S04]  /*0180*/  SEL R8, R8, RZ, !P1 ;  /* 0x000000ff08087207 */ /* 0x008fc80004800000 */
[----:B------:R-:W-:Y:S01]  /*0190*/  PRMT R6, R8, 0x7632, R6 ;  /* 0x0000763208067816 */ /* 0x000fe20000000006 */
[----:B--2---:R-:W-:Y:S01]  /*01a0*/  FADD R17, R17, 1 ;  /* 0x3f80000011117421 */ /* 0x004fe20000000000 */
[----:B------:R-:W-:Y:S01]  /*01b0*/  SEL R9, R9, RZ, !P1 ;  /* 0x000000ff09097207 */ /* 0x000fe20004800000 */
[----:B------:R-:W-:Y:S01]  /*01c0*/  FADD R24, R16, 1 ;  /* 0x3f80000010187421 */ /* 0x000fe20000000000 */
[----:B------:R-:W-:Y:S01]  /*01d0*/  SHF.L.U32 R27, R8, 0x10, RZ ;  /* 0x00000010081b7819 */ /* 0x000fe200000006ff */
[----:B------:R-:W-:Y:S01]  /*01e0*/  IMAD.U32 R6, R6, 0x10000, RZ ;  /* 0x0001000006067824 */ /* 0x000fe200078e00ff */
[----:B------:R-:W-:-:S03]  /*01f0*/  PRMT R16, R9, 0x7632, R16 ;  /* 0x0000763209107816 */ /* 0x000fc60000000010 */
[----:B------:R-:W-:Y:S01]  /*0200*/  FMUL R29, R6, R17 ;  /* 0x00000011061d7220 */ /* 0x000fe20000400000 */
[----:B-----5:R-:W-:Y:S01]  /*0210*/  SEL R6, R20, RZ, !P1 ;  /* 0x000000ff14067207 */ /* 0x020fe20004800000 */
[----:B------:R-:W-:Y:S01]  /*0220*/  FMUL R27, R27, R24 ;  /* 0x000000181b1b7220 */ /* 0x000fe20000400000 */
[----:B------:R-:W-:Y:S01]  /*0230*/  SHF.L.U32 R33, R9, 0x10, RZ ;  /* 0x0000001009217819 */ /* 0x000fe200000006ff */
[----:B------:R-:W-:Y:S01]  /*0240*/  FADD R18, R18, 1 ;  /* 0x3f80000012127421 */ /* 0x000fe20000000000 */
[----:B------:R-:W-:Y:S01]  /*0250*/  SHF.L.U32 R16, R16, 0x10, RZ ;  /* 0x0000001010107819 */ /* 0x000fe200000006ff */
[----:B------:R-:W-:Y:S01]  /*0260*/  FADD R19, R19, 1 ;  /* 0x3f80000013137421 */ /* 0x000fe20000000000 */
[----:B------:R-:W-:Y:S01]  /*0270*/  IADD3 R9, R5, 0x4, RZ ;  /* 0x0000000405097810 */ /* 0x000fe20007ffe0ff */
[----:B------:R-:W-:Y:S01]  /*0280*/  FFMA R6, R6, R27, RZ ;  /* 0x0000001b06067223 */ /* 0x000fe200000000ff */
[----:B------:R-:W-:Y:S01]  /*0290*/  SEL R34, R10, RZ, !P1 ;  /* 0x000000ff0a227207 */ /* 0x000fe20004800000 */
[----:B------:R-:W-:Y:S01]  /*02a0*/  FMUL R33, R33, R18 ;  /* 0x0000001221217220 */ /* 0x000fe20000400000 */
[----:B------:R-:W-:Y:S01]  /*02b0*/  SEL R22, R22, RZ, !P1 ;  /* 0x000000ff16167207 */ /* 0x000fe20004800000 */
[----:B------:R-:W-:Y:S01]  /*02c0*/  FMUL R26, R16, R19 ;  /* 0x00000013101a7220 */ /* 0x000fe20000400000 */
[----:B------:R-:W-:-:S02]  /*02d0*/  SEL R23, R23, RZ, !P1 ;  /* 0x000000ff17177207 */ /* 0x000fc40004800000 */
[----:B------:R-:W-:Y:S01]  /*02e0*/  IADD3 R27, R5, 0x800, RZ ;  /* 0x00000800051b7810 */ /* 0x000fe20007ffe0ff */
[----:B------:R-:W-:Y:S01]  /*02f0*/  CS2R R16, SRZ ;  /* 0x0000000000107805 */ /* 0x000fe2000001ff00 */
[----:B------:R-:W-:Y:S01]  /*0300*/  SEL R36, R21, RZ, !P1 ;  /* 0x000000ff15247207 */ /* 0x000fe20004800000 */
[----:B------:R-:W-:Y:S01]  /*0310*/  CS2R R18, SRZ ;  /* 0x0000000000127805 */ /* 0x000fe2000001ff00 */
[----:B------:R-:W-:Y:S01]  /*0320*/  SHF.L.U32 R35, R34, 0x10, RZ ;  /* 0x0000001022237819 */ /* 0x000fe200000006ff */
[----:B------:R-:W-:Y:S01]  /*0330*/  IMAD.WIDE R8, R9, R2, c[0x0][0x178] ;  /* 0x00005e0009087625 */ /* 0x000fe200078e0202 */
[----:B----4-:R-:W-:Y:S01]  /*0340*/  FADD R10, R12, 1 ;  /* 0x3f8000000c0a7421 */ /* 0x010fe20000000000 */
[----:B------:R-:W-:Y:S01]  /*0350*/  FFMA R24, R22, R33, RZ ;  /* 0x0000002116187223 */ /* 0x000fe200000000ff */
[----:B------:R-:W-:Y:S01]  /*0360*/  SEL R12, R11, RZ, !P1 ;  /* 0x000000ff0b0c7207 */ /* 0x000fe20004800000 */
[----:B------:R-:W-:Y:S01]  /*0370*/  FFMA R26, R23, R26, RZ ;  /* 0x0000001a171a7223 */ /* 0x000fe200000000ff */
[----:B------:R-:W-:Y:S01]  /*0380*/  IMAD.WIDE R32, R27, R28, c[0x0][0x168] ;  /* 0x00005a001b207625 */ /* 0x000fe200078e021c */
[----:B------:R-:W-:Y:S01]  /*0390*/  CS2R R20, SRZ ;  /* 0x0000000000147805 */ /* 0x000fe2000001ff00 */
[----:B------:R-:W-:Y:S01]  /*03a0*/  CS2R R22, SRZ ;  /* 0x0000000000167805 */ /* 0x000fe2000001ff00 */
[----:B------:R-:W-:Y:S01]  /*03b0*/  FFMA R28, R36, R29, RZ ;  /* 0x0000001d241c7223 */ /* 0x000fe200000000ff */
[----:B------:R-:W-:Y:S01]  /*03c0*/  FMUL R29, R35, R10 ;  /* 0x0000000a231d7220 */ /* 0x000fe20000400000 */
[----:B------:R0:W2:Y:S01]  /*03d0*/  @!P1 LDG.E.EL.128 R16, [R8.64] ;  /* 0x0000000408109981 */ /* 0x0000a2000c2e1d00 */
[----:B------:R-:W-:Y:S01]  /*03e0*/  SHF.L.U32 R35, R12, 0x10, RZ ;  /* 0x000000100c237819 */ /* 0x000fe200000006ff */
[----:B------:R-:W-:Y:S01]  /*03f0*/  CS2R R10, SRZ ;  /* 0x00000000000a7805 */ /* 0x000fe2000001ff00 */
[----:B------:R-:W-:Y:S01]  /*0400*/  PRMT R34, R34, 0x7632, R34 ;  /* 0x0000763222227816 */ /* 0x000fe20000000022 */
[----:B------:R1:W3:Y:S01]  /*0410*/  @P0 LDG.E.EL.128 R20, [R32.64] ;  /* 0x0000000420140981 */ /* 0x0002e2000c2e1d00 */
[----:B------:R-:W-:Y:S01]  /*0420*/  PRMT R12, R12, 0x7632, R12 ;  /* 0x000076320c0c7816 */ /* 0x000fe2000000000c */
[----:B0-----:R-:W-:-:S03]  /*0430*/  CS2R R8, SRZ ;  /* 0x0000000000087805 */ /* 0x001fc6000001ff00 */
[----:B------:R-:W-:Y:S01]  /*0440*/  SHF.L.U32 R12, R12, 0x10, RZ ;  /* 0x000000100c0c7819 */ /* 0x000fe200000006ff */
[----:B------:R-:W-:Y:S01]  /*0450*/  FADD R14, R14, 1 ;  /* 0x3f8000000e0e7421 */ /* 0x000fe20000000000 */
[----:B------:R-:W-:Y:S01]  /*0460*/  FADD R13, R13, 1 ;  /* 0x3f8000000d0d7421 */ /* 0x000fe20000000000 */
[----:B-1----:R-:W-:Y:S01]  /*0470*/  SHF.L.U32 R32, R34, 0x10, RZ ;  /* 0x0000001022207819 */ /* 0x002fe200000006ff */
[----:B------:R-:W-:Y:S01]  /*0480*/  FADD R15, R15, 1 ;  /* 0x3f8000000f0f7421 */ /* 0x000fe20000000000 */
[----:B------:R-:W4:Y:S01]  /*0490*/  @!P2 LDG.E.EL.128 R8, [R30.64+0x2000] ;  /* 0x002000041e08a981 */ /* 0x000f22000c2e1d00 */
[----:B------:R-:W-:Y:S02]  /*04a0*/  FMUL R35, R35, R14 ;  /* 0x0000000e23237220 */ /* 0x000fe40000400000 */
[----:B------:R-:W-:Y:S01]  /*04b0*/  FMUL R32, R32, R13 ;  /* 0x0000000d20207220 */ /* 0x000fe20000400000 */
[----:B------:R-:W-:Y:S02]  /*04c0*/  FMUL R33, R12, R15 ;  /* 0x0000000f0c217220 */ /* 0x000fe40000400000 */
[----:B------:R-:W-:Y:S01]  /*04d0*/  CS2R R12, SRZ ;  /* 0x00000000000c7805 */ /* 0x000fe2000001ff00 */
[----:B------:R-:W-:-:S06]  /*04e0*/  CS2R R14, SRZ ;  /* 0x00000000000e7805 */ /* 0x000fcc000001ff00 */
[----:B------:R-:W5:Y:S01]  /*04f0*/  @!P2 LDG.E.EL.128 R12, [R30.64+0x2010] ;  /* 0x002010041e0ca981 */ /* 0x000f62000c2e1d00 */
[----:B------:R-:W-:Y:S02]  /*0500*/  IADD3 R5, R5, 0x804, RZ ;  /* 0x0000080405057810 */ /* 0x000fe40007ffe0ff */
[----:B--2---:R-:W-:Y:S02]  /*0510*/  SEL R34, R18, RZ, !P1 ;  /* 0x000000ff12227207 */ /* 0x004fe40004800000 */
[----:B------:R-:W-:Y:S02]  /*0520*/  SEL R18, R16, RZ, !P1 ;  /* 0x000000ff10127207 */ /* 0x000fe40004800000 */
[----:B---3--:R-:W-:-:S03]  /*0530*/  SEL R20, R20, RZ, P0 ;  /* 0x000000ff14147207 */ /* 0x008fc60000000000 */
[----:B------:R-:W-:Y:S01]  /*0540*/  FFMA R18, R18, R29, RZ ;  /* 0x0000001d12127223 */ /* 0x000fe200000000ff */
[----:B------:R-:W-:Y:S02]  /*0550*/  SEL R36, R19, RZ, !P1 ;  /* 0x000000ff13247207 */ /* 0x000fe40004800000 */
[----:B------:R-:W-:Y:S02]  /*0560*/  SEL R21, R21, RZ, P0 ;  /* 0x000000ff15157207 */ /* 0x000fe40000000000 */
[----:B----4-:R-:W-:Y:S01]  /*0570*/  SEL R29, R8, RZ, !P2 ;  /* 0x000000ff081d7207 */ /* 0x010fe20005000000 */
[----:B------:R-:W-:Y:S01]  /*0580*/  IMAD.U32 R8, R20, 0x10000, RZ ;  /* 0x0001000014087824 */ /* 0x000fe200078e00ff */
[----:B------:R-:W-:Y:S01]  /*0590*/  SEL R10, R10, RZ, !P2 ;  /* 0x000000ff0a0a7207 */ /* 0x000fe20005000000 */
[----:B------:R-:W-:Y:S01]  /*05a0*/  FFMA R19, R36, R33, RZ ;  /* 0x0000002124137223 */ /* 0x000fe200000000ff */
[----:B------:R-:W-:Y:S01]  /*05b0*/  SEL R22, R22, RZ, P0 ;  /* 0x000000ff16167207 */ /* 0x000fe20000000000 */
[----:B------:R-:W-:Y:S01]  /*05c0*/  FADD R29, R29, 1 ;  /* 0x3f8000001d1d7421 */ /* 0x000fe20000000000 */
[----:B------:R-:W-:-:S02]  /*05d0*/  SEL R17, R17, RZ, !P1 ;  /* 0x000000ff11117207 */ /* 0x000fc40004800000 */
[----:B------:R-:W-:Y:S01]  /*05e0*/  SEL R33, R9, RZ, !P2 ;  /* 0x000000ff09217207 */ /* 0x000fe20005000000 */
[----:B------:R-:W-:Y:S01]  /*05f0*/  FMUL R29, R8, R29 ;  /* 0x0000001d081d7220 */ /* 0x000fe20000400000 */
[----:B------:R-:W-:Y:S01]  /*0600*/  SHF.L.U32 R9, R21, 0x10, RZ ;  /* 0x0000001015097819 */ /* 0x000fe200000006ff */
[----:B------:R-:W-:Y:S01]  /*0610*/  FADD R10, R10, 1 ;  /* 0x3f8000000a0a7421 */ /* 0x000fe20000000000 */
[----:B------:R-:W-:Y:S02]  /*0620*/  SEL R23, R23, RZ, P0 ;  /* 0x000000ff17177207 */ /* 0x000fe40000000000 */
[----:B-----5:R-:W-:Y:S02]  /*0630*/  SEL R12, R12, RZ, !P2 ;  /* 0x000000ff0c0c7207 */ /* 0x020fe40005000000 */
[----:B------:R-:W-:Y:S02]  /*0640*/  SEL R14, R14, RZ, !P2 ;  /* 0x000000ff0e0e7207 */ /* 0x000fe40005000000 */
[----:B------:R-:W-:-:S02]  /*0650*/  SEL R13, R13, RZ, !P2 ;  /* 0x000000ff0d0d7207 */ /* 0x000fc40005000000 */
[----:B------:R-:W-:Y:S01]  /*0660*/  PRMT R8, R22, 0x7632, R8 ;  /* 0x0000763216087816 */ /* 0x000fe20000000008 */
[----:B------:R-:W-:Y:S01]  /*0670*/  FFMA R17, R17, R32, RZ ;  /* 0x0000002011117223 */ /* 0x000fe200000000ff */
[----:B------:R-:W-:Y:S01]  /*0680*/  FMUL R32, R9, R10 ;  /* 0x0000000a09207220 */ /* 0x000fe20000400000 */
[----:B------:R-:W-:Y:S01]  /*0690*/  FFMA R16, R34, R35, RZ ;  /* 0x0000002322107223 */ /* 0x000fe200000000ff */
[----:B------:R-:W-:Y:S01]  /*06a0*/  SEL R11, R11, RZ, !P2 ;  /* 0x000000ff0b0b7207 */ /* 0x000fe20005000000 */
[----:B------:R-:W-:Y:S01]  /*06b0*/  FADD R36, R12, 1 ;  /* 0x3f8000000c247421 */ /* 0x000fe20000000000 */
[----:B------:R-:W-:Y:S01]  /*06c0*/  SHF.L.U32 R9, R22, 0x10, RZ ;  /* 0x0000001016097819 */ /* 0x000fe200000006ff */
[----:B------:R-:W-:Y:S01]  /*06d0*/  FADD R37, R14, 1 ;  /* 0x3f8000000e257421 */ /* 0x000fe20000000000 */
[----:B------:R-:W-:Y:S01]  /*06e0*/  SHF.L.U32 R10, R23, 0x10, RZ ;  /* 0x00000010170a7819 */ /* 0x000fe200000006ff */
[----:B------:R-:W-:Y:S01]  /*06f0*/  IMAD.U32 R8, R8, 0x10000, RZ ;  /* 0x0001000008087824 */ /* 0x000fe200078e00ff */
[----:B------:R-:W-:Y:S01]  /*0700*/  FADD R35, R13, 1 ;  /* 0x3f8000000d237421 */ /* 0x000fe20000000000 */
[----:B------:R-:W-:-:S02]  /*0710*/  SEL R15, R15, RZ, !P2 ;  /* 0x000000ff0f0f7207 */ /* 0x000fc40005000000 */
[----:B------:R-:W-:Y:S02]  /*0720*/  PRMT R23, R23, 0x7632, R23 ;  /* 0x0000763217177816 */ /* 0x000fe40000000017 */
[----:B------:R-:W-:Y:S02]  /*0730*/  PRMT R20, R20, 0x7632, R20 ;  /* 0x0000763214147816 */ /* 0x000fe40000000014 */
[----:B------:R-:W-:Y:S01]  /*0740*/  PRMT R21, R21, 0x7632, R21 ;  /* 0x0000763215157816 */ /* 0x000fe20000000015 */
[----:B------:R-:W-:Y:S01]  /*0750*/  FADD R34, R11, 1 ;  /* 0x3f8000000b227421 */ /* 0x000fe20000000000 */
[----:B------:R-:W-:Y:S01]  /*0760*/  FMUL R36, R9, R36 ;  /* 0x0000002409247220 */ /* 0x000fe20000400000 */
[----:B------:R-:W-:Y:S01]  /*0770*/  FMUL R37, R10, R37 ;  /* 0x000000250a257220 */ /* 0x000fe20000400000 */
[----:B------:R-:W-:Y:S01]  /*0780*/  FMUL R35, R8, R35 ;  /* 0x0000002308237220 */ /* 0x000fe20000400000 */
[----:B------:R-:W-:Y:S01]  /*0790*/  CS2R R10, SRZ ;  /* 0x00000000000a7805 */ /* 0x000fe2000001ff00 */
[----:B------:R-:W-:Y:S01]  /*07a0*/  CS2R R8, SRZ ;  /* 0x0000000000087805 */ /* 0x000fe2000001ff00 */
[----:B------:R-:W-:Y:S01]  /*07b0*/  SHF.L.U32 R12, R23, 0x10, RZ ;  /* 0x00000010170c7819 */ /* 0x000fe200000006ff */
[----:B------:R-:W-:Y:S01]  /*07c0*/  FADD R15, R15, 1 ;  /* 0x3f8000000f0f7421 */ /* 0x000fe20000000000 */
[----:B------:R-:W-:Y:S01]  /*07d0*/  SHF.L.U32 R20, R20, 0x10, RZ ;  /* 0x0000001014147819 */ /* 0x000fe200000006ff */
[----:B------:R-:W-:Y:S01]  /*07e0*/  IMAD.WIDE R22, R5, R2, c[0x0][0x178] ;  /* 0x00005e0005167625 */ /* 0x000fe200078e0202 */
[----:B------:R-:W-:Y:S01]  /*07f0*/  SHF.L.U32 R21, R21, 0x10, RZ ;  /* 0x0000001015157819 */ /* 0x000fe200000006ff */
[----:B------:R-:W-:Y:S01]  /*0800*/  FADD R33, R33, 1 ;  /* 0x3f80000021217421 */ /* 0x000fe20000000000 */
[----:B------:R-:W-:-:S02]  /*0810*/  FMUL R5, R12, R15 ;  /* 0x0000000f0c057220 */ /* 0x000fc40000400000 */
[----:B------:R-:W2:Y:S01]  /*0820*/  @P0 LDG.E.EL.128 R8, [R22.64] ;  /* 0x0000000416080981 */ /* 0x000ea2000c2e1d00 */
[----:B------:R-:W-:Y:S01]  /*0830*/  FMUL R33, R20, R33 ;  /* 0x0000002114217220 */ /* 0x000fe20000400000 */
[----:B------:R-:W-:Y:S01]  /*0840*/  FMUL R34, R21, R34 ;  /* 0x0000002215227220 */ /* 0x000fe20000400000 */
[----:B------:R-:W-:Y:S01]  /*0850*/  CS2R R12, SRZ ;  /* 0x00000000000c7805 */ /* 0x000fe2000001ff00 */
[----:B------:R-:W-:Y:S01]  /*0860*/  CS2R R14, SRZ ;  /* 0x00000000000e7805 */ /* 0x000fe2000001ff00 */
[----:B------:R-:W-:-:S05]  /*0870*/  IMAD.WIDE R20, R27, R2, c[0x0][0x178] ;  /* 0x00005e001b147625 */ /* 0x000fca00078e0202 */
[----:B------:R-:W3:Y:S01]  /*0880*/  @P0 LDG.E.EL.128 R12, [R20.64] ;  /* 0x00000004140c0981 */ /* 0x000ee2000c2e1d00 */
[----:B------:R-:W-:Y:S02]  /*0890*/  FSEL R6, R6, RZ, !P1 ;  /* 0x000000ff06067208 */ /* 0x000fe40004800000 */
[----:B------:R-:W-:Y:S02]  /*08a0*/  FSEL R28, R28, RZ, !P1 ;  /* 0x000000ff1c1c7208 */ /* 0x000fe40004800000 */
[----:B------:R-:W-:Y:S02]  /*08b0*/  FSEL R16, R16, RZ, !P1 ;  /* 0x000000ff10107208 */ /* 0x000fe40004800000 */
[----:B------:R-:W-:Y:S02]  /*08c0*/  ISETP.GE.AND P2, PT, R3, 0x8, PT ;  /* 0x000000080300780c */ /* 0x000fe40003f46270 */
[----:B--2---:R-:W-:Y:S02]  /*08d0*/  SEL R10, R10, RZ, P0 ;  /* 0x000000ff0a0a7207 */ /* 0x004fe40000000000 */
[----:B------:R-:W-:-:S03]  /*08e0*/  SEL R27, R8, RZ, P0 ;  /* 0x000000ff081b7207 */ /* 0x000fc60000000000 */
[----:B------:R-:W-:Y:S01]  /*08f0*/  FMUL R37, R10, R37 ;  /* 0x000000250a257220 */ /* 0x000fe20000400000 */
[----:B------:R-:W-:Y:S02]  /*0900*/  SEL R8, R9, RZ, P0 ;  /* 0x000000ff09087207 */ /* 0x000fe40000000000 */
[----:B---3--:R-:W-:Y:S02]  /*0910*/  SEL R12, R12, RZ, P0 ;  /* 0x000000ff0c0c7207 */ /* 0x008fe40000000000 */
[----:B------:R-:W-:Y:S02]  /*0920*/  SEL R10, R13, RZ, P0 ;  /* 0x000000ff0d0a7207 */ /* 0x000fe40000000000 */
[----:B------:R-:W-:Y:S01]  /*0930*/  SEL R9, R14, RZ, P0 ;  /* 0x000000ff0e097207 */ /* 0x000fe20000000000 */
[----:B------:R-:W-:Y:S02]  /*0940*/  FMUL R29, R12, R29 ;  /* 0x0000001d0c1d7220 */ /* 0x000fe40000400000 */
[----:B------:R-:W-:Y:S01]  /*0950*/  FMUL R33, R10, R33 ;  /* 0x000000210a217220 */ /* 0x000fe20000400000 */
[----:B------:R-:W-:Y:S01]  /*0960*/  SEL R15, R15, RZ, P0 ;  /* 0x000000ff0f0f7207 */ /* 0x000fe20000000000 */
[----:B------:R-:W-:Y:S01]  /*0970*/  FMUL R32, R9, R32 ;  /* 0x0000002009207220 */ /* 0x000fe20000400000 */
[----:B------:R-:W-:-:S02]  /*0980*/  FSEL R29, R29, -RZ, P0 ;  /* 0x800000ff1d1d7208 */ /* 0x000fc40000000000 */
[----:B------:R-:W-:Y:S01]  /*0990*/  FSEL R33, R33, -RZ, P0 ;  /* 0x800000ff21217208 */ /* 0x000fe20000000000 */
[----:B------:R-:W-:Y:S01]  /*09a0*/  FMUL R34, R15, R34 ;  /* 0x000000220f227220 */ /* 0x000fe20000400000 */
[----:B------:R-:W-:Y:S01]  /*09b0*/  SEL R11, R11, RZ, P0 ;  /* 0x000000ff0b0b7207 */ /* 0x000fe20000000000 */
[----:B------:R-:W-:Y:S01]  /*09c0*/  FADD R6, R6, R29 ;  /* 0x0000001d06067221 */ /* 0x000fe20000000000 */
[----:B------:R-:W-:Y:S01]  /*09d0*/  FSEL R9, R24, RZ, !P1 ;  /* 0x000000ff18097208 */ /* 0x000fe20004800000 */
[----:B------:R-:W-:Y:S01]  /*09e0*/  FADD R33, R28, R33 ;  /* 0x000000211c217221 */ /* 0x000fe20000000000 */
[----:B------:R-:W-:Y:S01]  /*09f0*/  FSEL R32, R32, -RZ, P0 ;  /* 0x800000ff20207208 */ /* 0x000fe20000000000 */
[----:B------:R-:W-:Y:S01]  /*0a00*/  FMUL R36, R27, R36 ;  /* 0x000000241b247220 */ /* 0x000fe20000400000 */
[----:B------:R-:W-:Y:S01]  /*0a10*/  FMUL R5, R11, R5 ;  /* 0x000000050b057220 */ /* 0x000fe20000400000 */
[----:B------:R-:W-:Y:S01]  /*0a20*/  FSEL R11, R26, RZ, !P1 ;  /* 0x000000ff1a0b7208 */ /* 0x000fe20004800000 */
[----:B------:R-:W-:Y:S01]  /*0a30*/  FADD R33, R33, R6 ;  /* 0x0000000621217221 */ /* 0x000fe20000000000 */
[----:B------:R-:W-:Y:S01]  /*0a40*/  FSEL R34, R34, -RZ, P0 ;  /* 0x800000ff22227208 */ /* 0x000fe20000000000 */
[----:B------:R-:W-:Y:S01]  /*0a50*/  FADD R32, R9, R32 ;  /* 0x0000002009207221 */ /* 0x000fe20000000000 */
[----:B------:R-:W-:Y:S01]  /*0a60*/  FMUL R35, R8, R35 ;  /* 0x0000002308237220 */ /* 0x000fe20000400000 */
[----:B------:R-:W-:-:S02]  /*0a70*/  FSEL R9, R18, RZ, !P1 ;  /* 0x000000ff12097208 */ /* 0x000fc40004800000 */
[----:B------:R-:W-:Y:S01]  /*0a80*/  FSEL R36, R36, -RZ, P0 ;  /* 0x800000ff24247208 */ /* 0x000fe20000000000 */
[----:B------:R-:W-:Y:S01]  /*0a90*/  FADD R34, R11, R34 ;  /* 0x000000220b227221 */ /* 0x000fe20000000000 */
[----:B------:R-:W-:Y:S01]  /*0aa0*/  FADD R33, R32, R33 ;  /* 0x0000002120217221 */ /* 0x000fe20000000000 */
[----:B------:R-:W-:Y:S02]  /*0ab0*/  FSEL R6, R17, RZ, !P1 ;  /* 0x000000ff11067208 */ /* 0x000fe40004800000 */
[----:B------:R-:W-:Y:S01]  /*0ac0*/  FSEL R35, R35, -RZ, P0 ;  /* 0x800000ff23237208 */ /* 0x000fe20000000000 */
[----:B------:R-:W-:Y:S01]  /*0ad0*/  FADD R36, R9, R36 ;  /* 0x0000002409247221 */ /* 0x000fe20000000000 */
[----:B------:R-:W-:Y:S01]  /*0ae0*/  FADD R33, R34, R33 ;  /* 0x0000002122217221 */ /* 0x000fe20000000000 */
[----:B------:R-:W-:Y:S02]  /*0af0*/  FSEL R37, R37, -RZ, P0 ;  /* 0x800000ff25257208 */ /* 0x000fe40000000000 */
[----:B------:R-:W-:Y:S01]  /*0b00*/  FADD R35, R6, R35 ;  /* 0x0000002306237221 */ /* 0x000fe20000000000 */
[----:B------:R-:W-:Y:S01]  /*0b10*/  FADD R36, R36, R33 ;  /* 0x0000002124247221 */ /* 0x000fe20000000000 */
[----:B------:R-:W-:Y:S01]  /*0b20*/  FSEL R6, R19, RZ, !P1 ;  /* 0x000000ff13067208 */ /* 0x000fe20004800000 */
[----:B------:R-:W-:Y:S01]  /*0b30*/  FADD R37, R16, R37 ;  /* 0x0000002510257221 */ /* 0x000fe20000000000 */
[----:B------:R-:W-:Y:S01]  /*0b40*/  FSEL R5, R5, -RZ, P0 ;  /* 0x800000ff05057208 */ /* 0x000fe20000000000 */
[----:B------:R-:W-:-:S04]  /*0b50*/  FADD R36, R35, R36 ;  /* 0x0000002423247221 */ /* 0x000fc80000000000 */
[----:B------:R-:W-:Y:S01]  /*0b60*/  FADD R5, R6, R5 ;  /* 0x0000000506057221 */ /* 0x000fe20000000000 */
[----:B------:R-:W-:-:S04]  /*0b70*/  FADD R36, R37, R36 ;  /* 0x0000002425247221 */ /* 0x000fc80000000000 */
[----:B------:R-:W-:-:S05]  /*0b80*/  FADD R5, R5, R36 ;  /* 0x0000002405057221 */ /* 0x000fca0000000000 */
[----:B------:R-:W0:Y:S02]  /*0b90*/  SHFL.BFLY PT, R6, R5, 0x10, 0x1f ;  /* 0x0e001f0005067f89 */ /* 0x000e2400000e0000 */
[----:B0-----:R-:W-:-:S05]  /*0ba0*/  FADD R6, R5, R6 ;  /* 0x0000000605067221 */ /* 0x001fca0000000000 */
[----:B------:R-:W0:Y:S02]  /*0bb0*/  SHFL.BFLY PT, R9, R6, 0x8, 0x1f ;  /* 0x0d001f0006097f89 */ /* 0x000e2400000e0000 */
[----:B0-----:R-:W-:-:S05]  /*0bc0*/  FADD R9, R6, R9 ;  /* 0x0000000906097221 */ /* 0x001fca0000000000 */
[----:B------:R-:W0:Y:S02]  /*0bd0*/  SHFL.BFLY PT, R8, R9, 0x4, 0x1f ;  /* 0x0c801f0009087f89 */ /* 0x000e2400000e0000 */
[----:B0-----:R-:W-:-:S05]  /*0be0*/  FADD R8, R9, R8 ;  /* 0x0000000809087221 */ /* 0x001fca0000000000 */
[----:B------:R-:W0:Y:S01]  /*0bf0*/  SHFL.BFLY PT, R11, R8, 0x2, 0x1f ;  /* 0x0c401f00080b7f89 */ /* 0x000e2200000e0000 */
[----:B------:R-:W-:Y:S01]  /*0c00*/  LOP3.LUT P0, RZ, R3, 0x1f, RZ, 0xc0, !PT ;  /* 0x0000001f03ff7812 */ /* 0x000fe2000780c0ff */
[----:B0-----:R-:W-:-:S05]  /*0c10*/  FADD R11, R8, R11 ;  /* 0x0000000b080b7221 */ /* 0x001fca0000000000 */
[----:B------:R-:W0:Y:S01]  /*0c20*/  SHFL.BFLY PT, R10, R11, 0x1, 0x1f ;  /* 0x0c201f000b0a7f89 */ /* 0x000e2200000e0000 */
[----:B------:R-:W-:-:S04]  /*0c30*/  SHF.R.U32.HI R12, RZ, 0x3, R3 ;  /* 0x00000003ff0c7819 */ /* 0x000fc80000011603 */
[----:B------:R-:W-:Y:S01]  /*0c40*/  LOP3.LUT R12, R12, 0x1c, RZ, 0xc0, !PT ;  /* 0x0000001c0c0c7812 */ /* 0x000fe200078ec0ff */
[----:B0-----:R-:W-:-:S05]  /*0c50*/  FADD R13, R11, R10 ;  /* 0x0000000a0b0d7221 */ /* 0x001fca0000000000 */
[----:B------:R-:W-:Y:S04]  /*0c60*/  @!P0 STS [R12], R13 ;  /* 0x0000000d0c008388 */ /* 0x000fe80000000800 */
[----:B------:R-:W-:Y:S06]  /*0c70*/  BAR.SYNC 0x0 ;  /* 0x0000000000007b1d */ /* 0x000fec0000000000 */
[----:B------:R-:W0:Y:S04]  /*0c80*/  @!P2 LDS R4, [R3.X4] ;  /* 0x000000000304a984 */ /* 0x000e280000004800 */
[----:B0-----:R-:W0:Y:S02]  /*0c90*/  SHFL.BFLY PT, R5, R4, 0x4, 0x1f ;  /* 0x0c801f0004057f89 */ /* 0x001e2400000e0000 */
[----:B0-----:R-:W-:-:S05]  /*0ca0*/  FADD R5, R4, R5 ;  /* 0x0000000504057221 */ /* 0x001fca0000000000 */
[----:B------:R-:W0:Y:S01]  /*0cb0*/  SHFL.BFLY PT, R6, R5, 0x2, 0x1f ;  /* 0x0c401f0005067f89 */ /* 0x000e2200000e0000 */
[----:B------:R-:W-:Y:S01]  /*0cc0*/  LOP3.LUT P0, RZ, R3, 0x7, RZ, 0xc0, !PT ;  /* 0x0000000703ff7812 */ /* 0x000fe2000780c0ff */
[----:B0-----:R-:W-:-:S05]  /*0cd0*/  FADD R6, R5, R6 ;  /* 0x0000000605067221 */ /* 0x001fca0000000000 */
[----:B------:R-:W0:Y:S01]  /*0ce0*/  SHFL.BFLY PT, R9, R6, 0x1, 0x1f ;  /* 0x0c201f0006097f89 */ /* 0x000e2200000e0000 */
[----:B------:R-:W-:Y:S02]  /*0cf0*/  ISETP.LT.AND P0, PT, R3, 0x8, !P0 ;  /* 0x000000080300780c */ /* 0x000fe40004701270 */
[----:B------:R-:W-:Y:S01]  /*0d00*/  MOV R11, RZ ;  /* 0x000000ff000b7202 */ /* 0x000fe20000000f00 */
[----:B0-----:R-:W-:Y:S01]  /*0d10*/  FADD R10, R6, R9 ;  /* 0x00000009060a7221 */ /* 0x001fe20000000000 */
[----:B------:R-:W-:-:S09]  /*0d20*/  IMAD.WIDE R8, R0, R2, c[0x0][0x180] ;  /* 0x0000600000087625 */ /* 0x000fd200078e0202 */
[----:B------:R-:W-:Y:S04]  /*0d30*/  @P0 STS [R3.X4], R10 ;  /* 0x0000000a03000388 */ /* 0x000fe80000004800 */
[----:B------:R-:W-:Y:S06]  /*0d40*/  BAR.SYNC 0x0 ;  /* 0x0000000000007b1d */ /* 0x000fec0000000000 */
[----:B------:R-:W2:Y:S04]  /*0d50*/  @!P1 LDG.E.EL R11, [R8.64] ;  /* 0x00000004080b9981 */ /* 0x000ea8000c2e1900 */
[----:B------:R-:W0:Y:S01]  /*0d60*/  LDS R4, [RZ] ;  /* 0x00000000ff047984 */ /* 0x000e220000000800 */
[----:B------:R-:W-:-:S02]  /*0d70*/  MOV R2, 0x39e38e39 ;  /* 0x39e38e3900027802 */ /* 0x000fc40000000f00 */
[----:B------:R-:W-:Y:S02]  /*0d80*/  SHF.L.U32 R26, R25, 0x2, RZ ;  /* 0x00000002191a7819 */ /* 0x000fe400000006ff */
[----:B------:R-:W-:Y:S02]  /*0d90*/  IADD3 R28, R7, 0x4, RZ ;  /* 0x00000004071c7810 */ /* 0x000fe40007ffe0ff */
[----:B------:R-:W-:Y:S01]  /*0da0*/  IADD3 R24, R26, 0x400, RZ ;  /* 0x000004001a187810 */ /* 0x000fe20007ffe0ff */
[----:B------:R-:W-:Y:S01]  /*0db0*/  UPLOP3.LUT UP0, UPT, UPT, UPT, UPT, 0x80, 0x0 ;  /* 0x000000000000789c */ /* 0x000fe20003f0f070 */
[----:B0-----:R-:W-:Y:S01]  /*0dc0*/  FMUL R4, R4, -0.5 ;  /* 0xbf00000004047820 */ /* 0x001fe20000400000 */
[----:B--2---:R-:W-:-:S06]  /*0dd0*/  FFMA R2, R11, R2, 9.9999997473787516356e-06 ;  /* 0x3727c5ac0b027423 */ /* 0x004fcc0000000002 */
[----:B------:R-:W0:Y:S02]  /*0de0*/  MUFU.RSQ R2, R2 ;  /* 0x0000000200027308 */ /* 0x000e240000001400 */
[----:B0-----:R-:W-:-:S04]  /*0df0*/  FMUL R5, R2, R2 ;  /* 0x0000000202057220 */ /* 0x001fc80000400000 */
[----:B------:R-:W-:-:S04]  /*0e00*/  FMUL R5, R2, R5 ;  /* 0x0000000502057220 */ /* 0x000fc80000400000 */
[----:B------:R-:W-:Y:S01]  /*0e10*/  FMUL R3, R4, R5 ;  /* 0x0000000504037220 */ /* 0x000fe20000400000 */
[----:B------:R-:W-:Y:S01]  /*0e20*/  MOV R5, RZ ;  /* 0x000000ff00057202 */ /* 0x000fe20000000f00 */
[----:B------:R-:W-:Y:S02]  /*0e30*/  IMAD.SHL.U32 R4, R25, 0x20, RZ ;  /* 0x0000002019047824 */ /* 0x000fe400078e00ff */
[----:B------:R-:W-:-:S01]  /*0e40*/  FMUL R3, R3, 0.00043402778101153671741 ;  /* 0x39e38e3903037820 */ /* 0x000fc20000400000 */
.L_x_0:
[----:B------:R-:W-:Y:S01]  /*0e50*/  LOP3.LUT R33, R5, R7, RZ, 0xfc, !PT ;  /* 0x0000000705217212 */ /* 0x000fe200078efcff */
[----:B0-----:R-:W-:Y:S01]  /*0e60*/  CS2R R16, SRZ ;  /* 0x0000000000107805 */ /* 0x001fe2000001ff00 */
[----:B------:R-:W-:Y:S01]  /*0e70*/  MOV R34, 0x2 ;  /* 0x0000000200227802 */ /* 0x000fe20000000f00 */
[----:B------:R-:W-:Y:S01]  /*0e80*/  CS2R R18, SRZ ;  /* 0x0000000000127805 */ /* 0x000fe2000001ff00 */
[----:B------:R-:W-:Y:S01]  /*0e90*/  ISETP.GE.U32.AND P0, PT, R33, 0x900, PT ;  /* 0x000009002100780c */ /* 0x000fe20003f06070 */
[C---:B------:R-:W-:Y:S01]  /*0ea0*/  IMAD R21, R0.reuse, 0x900, R33 ;  /* 0x0000090000157824 */ /* 0x040fe200078e0221 */
[----:B------:R-:W-:Y:S01]  /*0eb0*/  MOV R6, 0x4 ;  /* 0x0000000400067802 */ /* 0x000fe20000000f00 */
[----:B------:R-:W-:Y:S01]  /*0ec0*/  CS2R R12, SRZ ;  /* 0x00000000000c7805 */ /* 0x000fe2000001ff00 */
[----:B------:R-:W-:Y:S01]  /*0ed0*/  ISETP.LT.AND P2, PT, R0, 0x400, !P0 ;  /* 0x000004000000780c */ /* 0x000fe20004741270 */
[----:B------:R-:W-:Y:S01]  /*0ee0*/  CS2R R14, SRZ ;  /* 0x00000000000e7805 */ /* 0x000fe2000001ff00 */
[----:B------:R-:W-:-:S04]  /*0ef0*/  IMAD.WIDE R34, R21, R34, c[0x0][0x168] ;  /* 0x00005a0015227625 */ /* 0x000fc800078e0222 */
[----:B------:R-:W-:Y:S01]  /*0f00*/  IMAD.WIDE.U32 R32, R33, R6, c[0x0][0x170] ;  /* 0x00005c0021207625 */ /* 0x000fe200078e0006 */
[----:B------:R-:W-:Y:S01]  /*0f10*/  CS2R R8, SRZ ;  /* 0x0000000000087805 */ /* 0x000fe2000001ff00 */
[----:B------:R-:W-:-:S03]  /*0f20*/  CS2R R10, SRZ ;  /* 0x00000000000a7805 */ /* 0x000fc6000001ff00 */
[----:B------:R0:W2:Y:S04]  /*0f30*/  @!P0 LDG.E.EL.128 R12, [R32.64] ;  /* 0x00000004200c8981 */ /* 0x0000a8000c2e1d00 */
[----:B------:R-:W3:Y:S01]  /*0f40*/  @P2 LDG.E.EF.128 R16, [R34.64] ;  /* 0x0000000422102981 */ /* 0x000ee2000c0e1d00 */
[----:B------:R-:W-:-:S05]  /*0f50*/  IMAD.WIDE.U32 R22, R5, 0x4, R30 ;  /* 0x0000000405167825 */ /* 0x000fca00078e001e */
[----:B------:R1:W4:Y:S01]  /*0f60*/  @!P0 LDG.E.EL.128 R8, [R22.64+0x10] ;  /* 0x0000100416088981 */ /* 0x000322000c2e1d00 */
[----:B0-----:R-:W-:-:S05]  /*0f70*/  LOP3.LUT R33, R5, R28, RZ, 0xfc, !PT ;  /* 0x0000001c05217212 */ /* 0x001fca00078efcff */
[----:B------:R-:W-:Y:S01]  /*0f80*/  IMAD R33, R0, 0x900, R33 ;  /* 0x0000090000217824 */ /* 0x000fe200078e0221 */
[----:B--2---:R-:W-:Y:S02]  /*0f90*/  SEL R12, R12, RZ, !P0 ;  /* 0x000000ff0c0c7207 */ /* 0x004fe40004000000 */
[----:B------:R-:W-:Y:S02]  /*0fa0*/  SEL R20, R15, RZ, !P0 ;  /* 0x000000ff0f147207 */ /* 0x000fe40004000000 */
[----:B---3--:R-:W-:Y:S01]  /*0fb0*/  SEL R17, R17, RZ, P2 ;  /* 0x000000ff11117207 */ /* 0x008fe20001000000 */
[----:B------:R-:W-:Y:S01]  /*0fc0*/  FADD R32, R12, 1 ;  /* 0x3f8000000c207421 */ /* 0x000fe20000000000 */
[----:B------:R-:W-:Y:S01]  /*0fd0*/  SEL R16, R16, RZ, P2 ;  /* 0x000000ff10107207 */ /* 0x000fe20001000000 */
[----:B------:R-:W-:Y:S01]  /*0fe0*/  FADD R34, R20, 1 ;  /* 0x3f80000014227421 */ /* 0x000fe20000000000 */
[----:B-1----:R-:W-:Y:S02]  /*0ff0*/  PRMT R23, R17, 0x7632, R23 ;  /* 0x0000763211177816 */ /* 0x002fe40000000017 */
[----:B------:R-:W-:-:S02]  /*1000*/  SEL R14, R14, RZ, !P0 ;  /* 0x000000ff0e0e7207 */ /* 0x000fc40004000000 */
[----:B------:R-:W-:Y:S01]  /*1010*/  SEL R37, R13, RZ, !P0 ;  /* 0x000000ff0d257207 */ /* 0x000fe20004000000 */
[----:B------:R-:W-:Y:S01]  /*1020*/  IMAD.U32 R23, R23, 0x10000, RZ ;  /* 0x0001000017177824 */ /* 0x000fe200078e00ff */
[----:B------:R-:W-:Y:S01]  /*1030*/  PRMT R12, R16, 0x7632, R12 ;  /* 0x00007632100c7816 */ /* 0x000fe2000000000c */
[----:B------:R-:W-:Y:S01]  /*1040*/  FADD R13, R14, 1 ;  /* 0x3f8000000e0d7421 */ /* 0x000fe20000000000 */
[----:B----4-:R-:W-:Y:S01]  /*1050*/  SEL R8, R8, RZ, !P0 ;  /* 0x000000ff08087207 */ /* 0x010fe20004000000 */
[----:B------:R-:W-:Y:S01]  /*1060*/  FADD R37, R37, 1 ;  /* 0x3f80000025257421 */ /* 0x000fe20000000000 */
[----:B------:R-:W-:Y:S01]  /*1070*/  SHF.L.U32 R14, R17, 0x10, RZ ;  /* 0x00000010110e7819 */ /* 0x000fe200000006ff */
[----:B------:R-:W-:Y:S01]  /*1080*/  FMUL R34, R23, R34 ;  /* 0x0000002217227220 */ /* 0x000fe20000400000 */
[----:B------:R-:W-:Y:S02]  /*1090*/  SHF.L.U32 R12, R12, 0x10, RZ ;  /* 0x000000100c0c7819 */ /* 0x000fe400000006ff */
[----:B------:R-:W-:Y:S01]  /*10a0*/  SEL R18, R18, RZ, P2 ;  /* 0x000000ff12127207 */ /* 0x000fe20001000000 */
[----:B------:R-:W-:Y:S01]  /*10b0*/  FADD R23, R8, 1 ;  /* 0x3f80000008177421 */ /* 0x000fe20000000000 */
[----:B------:R-:W-:Y:S01]  /*10c0*/  SHF.L.U32 R27, R16, 0x10, RZ ;  /* 0x00000010101b7819 */ /* 0x000fe200000006ff */
[----:B------:R-:W-:Y:S01]  /*10d0*/  FMUL R22, R14, R13 ;  /* 0x0000000d0e167220 */ /* 0x000fe20000400000 */
[----:B------:R-:W-:Y:S01]  /*10e0*/  SEL R9, R9, RZ, !P0 ;  /* 0x000000ff09097207 */ /* 0x000fe20004000000 */
[----:B------:R-:W-:Y:S01]  /*10f0*/  FMUL R37, R12, R37 ;  /* 0x000000250c257220 */ /* 0x000fe20000400000 */
[C---:B------:R-:W-:Y:S01]  /*1100*/  PRMT R8, R18.reuse, 0x7632, R8 ;  /* 0x0000763212087816 */ /* 0x040fe20000000008 */
[----:B------:R-:W-:Y:S01]  /*1110*/  CS2R R12, SRZ ;  /* 0x00000000000c7805 */ /* 0x000fe2000001ff00 */
[----:B------:R-:W-:Y:S01]  /*1120*/  CS2R R14, SRZ ;  /* 0x00000000000e7805 */ /* 0x000fe2000001ff00 */
[----:B------:R-:W-:Y:S01]  /*1130*/  IMAD.WIDE R16, R21, R6, c[0x0][0x160] ;  /* 0x0000580015107625 */ /* 0x000fe200078e0206 */
[----:B------:R-:W-:Y:S01]  /*1140*/  SHF.L.U32 R18, R18, 0x10, RZ ;  /* 0x0000001012127819 */ /* 0x000fe200000006ff */
[----:B------:R-:W-:Y:S01]  /*1150*/  FMUL R32, R27, R32 ;  /* 0x000000201b207220 */ /* 0x000fe20000400000 */
[----:B------:R-:W-:Y:S01]  /*1160*/  SHF.L.U32 R8, R8, 0x10, RZ ;  /* 0x0000001008087819 */ /* 0x000fe200000006ff */
[----:B------:R-:W-:Y:S01]  /*1170*/  FADD R27, R9, 1 ;  /* 0x3f800000091b7421 */ /* 0x000fe20000000000 */
[----:B------:R-:W-:Y:S01]  /*1180*/  SEL R20, R19, RZ, P2 ;  /* 0x000000ff13147207 */ /* 0x000fe20001000000 */
[----:B------:R0:W2:Y:S01]  /*1190*/  @P2 LDG.E.EF.128 R12, [R16.64] ;  /* 0x00000004100c2981 */ /* 0x0000a2000c0e1d00 */
[----:B------:R-:W-:Y:S01]  /*11a0*/  FMUL R23, R18, R23 ;  /* 0x0000001712177220 */ /* 0x000fe20000400000 */
[----:B------:R-:W-:Y:S01]  /*11b0*/  FMUL R27, R8, R27 ;  /* 0x0000001b081b7220 */ /* 0x000fe20000400000 */
[----:B------:R-:W-:Y:S01]  /*11c0*/  CS2R R18, SRZ ;  /* 0x0000000000127805 */ /* 0x000fe2000001ff00 */
[----:B------:R-:W-:Y:S01]  /*11d0*/  IMAD.WIDE R8, R33, R6, c[0x0][0x160] ;  /* 0x0000580021087625 */ /* 0x000fe200078e0206 */
[----:B------:R-:W-:Y:S01]  /*11e0*/  SEL R10, R10, RZ, !P0 ;  /* 0x000000ff0a0a7207 */ /* 0x000fe20004000000 */
[----:B0-----:R-:W-:-:S06]  /*11f0*/  CS2R R16, SRZ ;  /* 0x0000000000107805 */ /* 0x001fcc000001ff00 */
[----:B------:R0:W3:Y:S01]  /*1200*/  @P2 LDG.E.EF.128 R16, [R8.64] ;  /* 0x0000000408102981 */ /* 0x0000e2000c0e1d00 */
[----:B------:R-:W-:Y:S01]  /*1210*/  SEL R11, R11, RZ, !P0 ;  /* 0x000000ff0b0b7207 */ /* 0x000fe20004000000 */
[----:B------:R-:W-:Y:S01]  /*1220*/  FADD R35, R10, 1 ;  /* 0x3f8000000a237421 */ /* 0x000fe20000000000 */
[C---:B------:R-:W-:Y:S02]  /*1230*/  SHF.L.U32 R10, R20.reuse, 0x10, RZ ;  /* 0x00000010140a7819 */ /* 0x040fe400000006ff */
[----:B------:R-:W-:Y:S01]  /*1240*/  PRMT R20, R20, 0x7632, R20 ;  /* 0x0000763214147816 */ /* 0x000fe20000000014 */
[----:B------:R-:W-:-:S03]  /*1250*/  FADD R29, R11, 1 ;  /* 0x3f8000000b1d7421 */ /* 0x000fc60000000000 */
[----:B------:R-:W-:Y:S01]  /*1260*/  SHF.L.U32 R20, R20, 0x10, RZ ;  /* 0x0000001014147819 */ /* 0x000fe200000006ff */
[----:B------:R-:W-:Y:S01]  /*1270*/  FMUL R35, R10, R35 ;  /* 0x000000230a237220 */ /* 0x000fe20000400000 */
[----:B0-----:R-:W-:-:S03]  /*1280*/  CS2R R8, SRZ ;  /* 0x0000000000087805 */ /* 0x001fc6000001ff00 */
[----:B------:R-:W-:Y:S01]  /*1290*/  FMUL R29, R20, R29 ;  /* 0x0000001d141d7220 */ /* 0x000fe20000400000 */
[----:B------:R-:W-:Y:S01]  /*12a0*/  IMAD.WIDE R20, R21, R6, c[0x0][0x178] ;  /* 0x00005e0015147625 */ /* 0x000fe200078e0206 */
[----:B--2---:R-:W-:Y:S02]  /*12b0*/  SEL R11, R12, RZ, P2 ;  /* 0x000000ff0c0b7207 */ /* 0x004fe40001000000 */
[----:B------:R-:W-:Y:S02]  /*12c0*/  SEL R36, R13, RZ, P2 ;  /* 0x000000ff0d247207 */ /* 0x000fe40001000000 */
[----:B------:R-:W-:Y:S01]  /*12d0*/  SEL R14, R14, RZ, P2 ;  /* 0x000000ff0e0e7207 */ /* 0x000fe20001000000 */
[C---:B------:R-:W-:Y:S01]  /*12e0*/  FFMA R32, R2.reuse, R32, R11 ;  /* 0x0000002002207223 */ /* 0x040fe2000000000b */
[----:B------:R-:W-:Y:S01]  /*12f0*/  SEL R15, R15, RZ, P2 ;  /* 0x000000ff0f0f7207 */ /* 0x000fe20001000000 */
[----:B------:R-:W-:Y:S02]  /*1300*/  CS2R R10, SRZ ;  /* 0x00000000000a7805 */ /* 0x000fe4000001ff00 */
[----:B------:R-:W-:-:S02]  /*1310*/  FFMA R22, R2, R22, R14 ;  /* 0x0000001602167223 */ /* 0x000fc4000000000e */
[----:B------:R-:W-:Y:S02]  /*1320*/  FFMA R34, R2, R34, R15 ;  /* 0x0000002202227223 */ /* 0x000fe4000000000f */
[----:B------:R0:W2:Y:S01]  /*1330*/  @P2 LDG.E.EF.128 R8, [R20.64] ;  /* 0x0000000414082981 */ /* 0x0000a2000c0e1d00 */
[----:B---3--:R-:W-:Y:S01]  /*1340*/  SEL R13, R18, RZ, P2 ;  /* 0x000000ff120d7207 */ /* 0x008fe20001000000 */
[----:B------:R-:W-:-:S04]  /*1350*/  CS2R R14, SRZ ;  /* 0x00000000000e7805 */ /* 0x000fc8000001ff00 */
[----:B------:R-:W-:Y:S02]  /*1360*/  FFMA R18, R2, R35, R13 ;  /* 0x0000002302127223 */ /* 0x000fe4000000000d */
[----:B------:R-:W-:Y:S01]  /*1370*/  CS2R R12, SRZ ;  /* 0x00000000000c7805 */ /* 0x000fe2000001ff00 */
[----:B0-----:R-:W-:-:S05]  /*1380*/  IMAD.WIDE R20, R33, R6, c[0x0][0x178] ;  /* 0x00005e0021147625 */ /* 0x001fca00078e0206 */
[----:B------:R-:W3:Y:S01]  /*1390*/  @P2 LDG.E.EF.128 R12, [R20.64] ;  /* 0x00000004140c2981 */ /* 0x000ee2000c0e1d00 */
[----:B------:R-:W-:Y:S02]  /*13a0*/  SEL R33, R16, RZ, P2 ;  /* 0x000000ff10217207 */ /* 0x000fe40001000000 */
[----:B------:R-:W-:-:S03]  /*13b0*/  SEL R17, R17, RZ, P2 ;  /* 0x000000ff11117207 */ /* 0x000fc60001000000 */
[C---:B------:R-:W-:Y:S01]  /*13c0*/  FFMA R16, R2.reuse, R23, R33 ;  /* 0x0000001702107223 */ /* 0x040fe20000000021 */
[----:B------:R-:W-:Y:S01]  /*13d0*/  SEL R33, R19, RZ, P2 ;  /* 0x000000ff13217207 */ /* 0x000fe20001000000 */
[C---:B------:R-:W-:Y:S01]  /*13e0*/  FFMA R27, R2.reuse, R27, R17 ;  /* 0x0000001b021b7223 */ /* 0x040fe20000000011 */
[----:B------:R-:W-:-:S03]  /*13f0*/  FFMA R36, R2, R37, R36 ;  /* 0x0000002502247223 */ /* 0x000fc60000000024 */
[----:B------:R-:W-:Y:S01]  /*1400*/  FFMA R29, R2, R29, R33 ;  /* 0x0000001d021d7223 */ /* 0x000fe20000000021 */
[----:B------:R-:W-:Y:S06]  /*1410*/  BAR.SYNC 0x0 ;  /* 0x0000000000007b1d */ /* 0x000fec0000000000 */
[----:B--2---:R-:W-:Y:S02]  /*1420*/  SEL R11, R11, RZ, P2 ;  /* 0x000000ff0b0b7207 */ /* 0x004fe40001000000 */
[----:B------:R-:W-:Y:S02]  /*1430*/  SEL R23, R10, RZ, P2 ;  /* 0x000000ff0a177207 */ /* 0x000fe40001000000 */
[----:B------:R-:W-:-:S02]  /*1440*/  SEL R19, R8, RZ, P2 ;  /* 0x000000ff08137207 */ /* 0x000fc40001000000 */
[----:B------:R-:W-:Y:S01]  /*1450*/  SEL R9, R9, RZ, P2 ;  /* 0x000000ff09097207 */ /* 0x000fe20001000000 */
[-C--:B------:R-:W-:Y:S01]  /*1460*/  FFMA R10, R23, R3.reuse, R22 ;  /* 0x00000003170a7223 */ /* 0x080fe20000000016 */
[-C--:B------:R-:W-:Y:S01]  /*1470*/  FFMA R34, R11, R3.reuse, R34 ;  /* 0x000000030b227223 */ /* 0x080fe20000000022 */
[-C--:B------:R-:W-:Y:S01]  /*1480*/  FFMA R8, R19, R3.reuse, R32 ;  /* 0x0000000313087223 */ /* 0x080fe20000000020 */
[----:B---3--:R-:W-:Y:S02]  /*1490*/  SEL R20, R15, RZ, P2 ;  /* 0x000000ff0f147207 */ /* 0x008fe40001000000 */
[----:B------:R-:W-:Y:S02]  /*14a0*/  SEL R15, R14, RZ, P2 ;  /* 0x000000ff0e0f7207 */ /* 0x000fe40001000000 */
[----:B------:R-:W-:Y:S02]  /*14b0*/  SEL R17, R12, RZ, P2 ;  /* 0x000000ff0c117207 */ /* 0x000fe40001000000 */
[----:B------:R-:W-:Y:S01]  /*14c0*/  SEL R13, R13, RZ, P2 ;  /* 0x000000ff0d0d7207 */ /* 0x000fe20001000000 */
[-C--:B------:R-:W-:Y:S01]  /*14d0*/  FFMA R14, R15, R3.reuse, R18 ;  /* 0x000000030f0e7223 */ /* 0x080fe20000000012 */
[-C--:B------:R-:W-:Y:S01]  /*14e0*/  FFMA R36, R9, R3.reuse, R36 ;  /* 0x0000000309247223 */ /* 0x080fe20000000024 */
[-C--:B------:R-:W-:Y:S01]  /*14f0*/  FFMA R12, R17, R3.reuse, R16 ;  /* 0x00000003110c7223 */ /* 0x080fe20000000010 */
[CC--:B------:R-:W-:Y:S01]  /*1500*/  FFMA R29, R20.reuse, R3.reuse, R29 ;  /* 0x00000003141d7223 */ /* 0x0c0fe2000000001d */
[-C--:B------:R-:W-:Y:S01]  /*1510*/  FFMA R16, R13, R3.reuse, R27 ;  /* 0x000000030d107223 */ /* 0x080fe2000000001b */
[-C--:B------:R-:W-:Y:S01]  /*1520*/  FFMA R14, R15, R3.reuse, R14 ;  /* 0x000000030f0e7223 */ /* 0x080fe2000000000e */
[-C--:B------:R-:W-:Y:S01]  /*1530*/  FFMA R10, R23, R3.reuse, R10 ;  /* 0x00000003170a7223 */ /* 0x080fe2000000000a */
[-C--:B------:R-:W-:Y:S01]  /*1540*/  FFMA R8, R19, R3.reuse, R8 ;  /* 0x0000000313087223 */ /* 0x080fe20000000008 */
[-C--:B------:R-:W-:Y:S01]  /*1550*/  FFMA R11, R11, R3.reuse, R34 ;  /* 0x000000030b0b7223 */ /* 0x080fe20000000022 */
[-C--:B------:R-:W-:Y:S01]  /*1560*/  FFMA R9, R9, R3.reuse, R36 ;  /* 0x0000000309097223 */ /* 0x080fe20000000024 */
[-C--:B------:R-:W-:Y:S01]  /*1570*/  FFMA R12, R17, R3.reuse, R12 ;  /* 0x00000003110c7223 */ /* 0x080fe2000000000c */
[-C--:B------:R-:W-:Y:S01]  /*1580*/  FFMA R15, R20, R3.reuse, R29 ;  /* 0x00000003140f7223 */ /* 0x080fe2000000001d */
[----:B------:R-:W-:-:S02]  /*1590*/  FFMA R13, R13, R3, R16 ;  /* 0x000000030d0d7223 */ /* 0x000fc40000000010 */
[----:B------:R-:W-:Y:S04]  /*15a0*/  STS.128 [R4], R8 ;  /* 0x0000000804007388 */ /* 0x000fe80000000c00 */
[----:B------:R-:W-:Y:S04]  /*15b0*/  STS.128 [R4+0x10], R12 ;  /* 0x0000100c04007388 */ /* 0x000fe80000000c00 */
[----:B------:R-:W-:Y:S06]  /*15c0*/  BAR.SYNC 0x0 ;  /* 0x0000000000007b1d */ /* 0x000fec0000000000 */
[----:B------:R-:W0:Y:S04]  /*15d0*/  LDS.128 R16, [R25.X16] ;  /* 0x0000000019107984 */ /* 0x000e28000000cc00 */
[----:B------:R-:W1:Y:S01]  /*15e0*/  LDS.128 R20, [R25.X16+0x1000] ;  /* 0x0010000019147984 */ /* 0x000e62000000cc00 */
[----:B------:R-:W-:-:S04]  /*15f0*/  LOP3.LUT R27, R5, R26, RZ, 0xfc, !PT ;  /* 0x0000001a051b7212 */ /* 0x000fc800078efcff */
[----:B------:R-:W-:Y:S01]  /*1600*/  ISETP.LT.U32.AND P0, PT, R27, 0x900, !P1 ;  /* 0x000009001b00780c */ /* 0x000fe20004f01070 */
[----:B------:R-:W-:Y:S01]  /*1610*/  IMAD R27, R0, 0x900, R27 ;  /* 0x00000900001b7824 */ /* 0x000fe200078e021b */
[----:B------:R-:W-:-:S03]  /*1620*/  LOP3.LUT R5, R5, R24, RZ, 0xfc, !PT ;  /* 0x0000001805057212 */ /* 0x000fc600078efcff */
[----:B------:R-:W-:Y:S01]  /*1630*/  IMAD.WIDE R12, R27, R6, c[0x0][0x160] ;  /* 0x000058001b0c7625 */ /* 0x000fe200078e0206 */
[----:B------:R-:W-:-:S03]  /*1640*/  ISETP.LT.U32.AND P2, PT, R5, 0x900, !P1 ;  /* 0x000009000500780c */ /* 0x000fc60004f41070 */
[----:B------:R-:W-:-:S04]  /*1650*/  IMAD R5, R0, 0x900, R5 ;  /* 0x0000090000057824 */ /* 0x000fc800078e0205 */
[----:B------:R-:W-:Y:S01]  /*1660*/  IMAD.WIDE R8, R5, R6, c[0x0][0x160] ;  /* 0x0000580005087625 */ /* 0x000fe200078e0206 */
[----:B------:R-:W-:Y:S01]  /*1670*/  MOV R5, 0x800 ;  /* 0x0000080000057802 */ /* 0x000fe20000000f00 */
[----:B0-----:R0:W-:Y:S01]  /*1680*/  @P0 STG.E.128 [R12.64], R16 ;  /* 0x000000100c000986 */ /* 0x0011e2000c101d04 */
[----:B------:R-:W-:Y:S01]  /*1690*/  PLOP3.LUT P0, PT, PT, PT, UP0, 0x80, 0x0 ;  /* 0x000000000000781c */ /* 0x000fe20003f0f008 */
[----:B------:R-:W-:Y:S02]  /*16a0*/  UPLOP3.LUT UP0, UPT, UPT, UPT, UPT, 0x40, 0x0 ;  /* 0x000000000000789c */ /* 0x000fe40003f0e870 */
[----:B-1----:R0:W-:Y:S10]  /*16b0*/  @P2 STG.E.128 [R8.64], R20 ;  /* 0x0000001408002986 */ /* 0x0021f4000c101d04 */
[----:B------:R-:W-:Y:S05]  /*16c0*/  @P0 BRA `(.L_x_0) ;  /* 0xfffff78000000947 */ /* 0x000fea000383ffff */
[----:B------:R-:W-:Y:S05]  /*16d0*/  EXIT ;  /* 0x000000000000794d */ /* 0x000fea0003800000 */
.L_x_1:
[----:B------:R-:W-:-:S00]  /*16e0*/  BRA `(.L_x_1) ;  /* 0xfffffff000007947 */ /* 0x000fc0000383ffff */
[----:B------:R-:W-:-:S00]  /*16f0*/  NOP ;  /* 0x0000000000007918 */ /* 0x000fc00000000000 */
        /* <DEDUP_REMOVED lines=8> */
.L_x_2:


//--------------------- .nv.global.init           --------------------------
	.section	.nv.global.init,"aw",@progbits
.nv.global.init:
	.type		_$_str,@object
	.size		_$_str,(.L_0 - _$_str)
_$_str:
        /*0000*/ 	.byte	0x5f, 0x5f, 0x43, 0x55, 0x44, 0x41, 0x5f, 0x46, 0x54, 0x5a, 0x00
.L_0:


//--------------------- .nv.shared.triton__0d1d2d3d4d5de6de --------------------------
	.section	.nv.shared.triton__0d1d2d3d4d5de6de,"aw",@nobits
	.align	16
